	.headerflags	@"EF_CUDA_TEXMODE_UNIFIED EF_CUDA_64BIT_ADDRESS EF_CUDA_ACCELERATORS EF_CUDA_SM90 EF_CUDA_VIRTUAL_SM(EF_CUDA_SM90)"
	.elftype	@"ET_EXEC"


//--------------------- .nv.info                  --------------------------
	.section	.nv.info,"",@"SHT_CUDA_INFO"
	.align	4


	//----- nvinfo : EIATTR_REGCOUNT
	.align		4
        /*0000*/ 	.byte	0x04, 0x2f
        /*0002*/ 	.short	(.L_3 - .L_2)
	.align		4
.L_2:
        /*0004*/ 	.word	index@(triton_poi_fused__native_batch_norm_legit_no_training_cat_relu_33)
        /*0008*/ 	.word	0x0000001c


	//----- nvinfo : EIATTR_MIN_STACK_SIZE
	.align		4
.L_3:
        /*000c*/ 	.byte	0x04, 0x12
        /*000e*/ 	.short	(.L_5 - .L_4)
	.align		4
.L_4:
        /*0010*/ 	.word	index@(triton_poi_fused__native_batch_norm_legit_no_training_cat_relu_33)
        /*0014*/ 	.word	0x00000000


	//----- nvinfo : EIATTR_FRAME_SIZE
	.align		4
.L_5:
        /*0018*/ 	.byte	0x04, 0x11
        /*001a*/ 	.short	(.L_7 - .L_6)
	.align		4
.L_6:
        /*001c*/ 	.word	index@(triton_poi_fused__native_batch_norm_legit_no_training_cat_relu_33)
        /*0020*/ 	.word	0x00000000


	//----- nvinfo : EIATTR_MIN_STACK_SIZE
	.align		4
.L_7:
        /*0024*/ 	.byte	0x04, 0x12
        /*0026*/ 	.short	(.L_9 - .L_8)
	.align		4
.L_8:
        /*0028*/ 	.word	index@(triton_poi_fused__native_batch_norm_legit_no_training_cat_relu_33)
        /*002c*/ 	.word	0x00000000
.L_9:


//--------------------- .nv.info.triton_poi_fused__native_batch_norm_legit_no_training_cat_relu_33 --------------------------
	.section	.nv.info.triton_poi_fused__native_batch_norm_legit_no_training_cat_relu_33,"",@"SHT_CUDA_INFO"
	.sectionflags	@""
	.align	4


	//----- nvinfo : EIATTR_CUDA_API_VERSION
	.align		4
        /*0000*/ 	.byte	0x04, 0x37
        /*0002*/ 	.short	(.L_11 - .L_10)
.L_10:
        /*0004*/ 	.word	0x0000007c


	//----- nvinfo : EIATTR_KPARAM_INFO
	.align		4
.L_11:
        /*0008*/ 	.byte	0x04, 0x17
        /*000a*/ 	.short	(.L_13 - .L_12)
.L_12:
        /*000c*/ 	.word	0x00000000
        /*0010*/ 	.short	0x000a
        /*0012*/ 	.short	0x0050
        /*0014*/ 	.byte	0x00, 0xf0, 0x11, 0x00


	//----- nvinfo : EIATTR_KPARAM_INFO
	.align		4
.L_13:
        /*0018*/ 	.byte	0x04, 0x17
        /*001a*/ 	.short	(.L_15 - .L_14)
.L_14:
        /*001c*/ 	.word	0x00000000
        /*0020*/ 	.short	0x0009
        /*0022*/ 	.short	0x0048
        /*0024*/ 	.byte	0x00, 0xf4, 0x21, 0x00


	//----- nvinfo : EIATTR_KPARAM_INFO
	.align		4
.L_15:
        /*0028*/ 	.byte	0x04, 0x17
        /*002a*/ 	.short	(.L_17 - .L_16)
.L_16:
        /*002c*/ 	.word	0x00000000
        /*0030*/ 	.short	0x0008
        /*0032*/ 	.short	0x0040
        /*0034*/ 	.byte	0x00, 0xf4, 0x21, 0x00


	//----- nvinfo : EIATTR_KPARAM_INFO
	.align		4
.L_17:
        /*0038*/ 	.byte	0x04, 0x17
        /*003a*/ 	.short	(.L_19 - .L_18)
.L_18:
        /*003c*/ 	.word	0x00000000
        /*0040*/ 	.short	0x0007
        /*0042*/ 	.short	0x0038
        /*0044*/ 	.byte	0x00, 0xf4, 0x21, 0x00


	//----- nvinfo : EIATTR_KPARAM_INFO
	.align		4
.L_19:
        /*0048*/ 	.byte	0x04, 0x17
        /*004a*/ 	.short	(.L_21 - .L_20)
.L_20:
        /*004c*/ 	.word	0x00000000
        /*0050*/ 	.short	0x0006
        /*0052*/ 	.short	0x0030
        /*0054*/ 	.byte	0x00, 0xf4, 0x21, 0x00


	//----- nvinfo : EIATTR_KPARAM_INFO
	.align		4
.L_21:
        /*0058*/ 	.byte	0x04, 0x17
        /*005a*/ 	.short	(.L_23 - .L_22)
.L_22:
        /*005c*/ 	.word	0x00000000
        /*0060*/ 	.short	0x0005
        /*0062*/ 	.short	0x0028
        /*0064*/ 	.byte	0x00, 0xf4, 0x21, 0x00


	//----- nvinfo : EIATTR_KPARAM_INFO
	.align		4
.L_23:
        /*0068*/ 	.byte	0x04, 0x17
        /*006a*/ 	.short	(.L_25 - .L_24)
.L_24:
        /*006c*/ 	.word	0x00000000
        /*0070*/ 	.short	0x0004
        /*0072*/ 	.short	0x0020
        /*0074*/ 	.byte	0x00, 0xf4, 0x21, 0x00


	//----- nvinfo : EIATTR_KPARAM_INFO
	.align		4
.L_25:
        /*0078*/ 	.byte	0x04, 0x17
        /*007a*/ 	.short	(.L_27 - .L_26)
.L_26:
        /*007c*/ 	.word	0x00000000
        /*0080*/ 	.short	0x0003
        /*0082*/ 	.short	0x0018
        /*0084*/ 	.byte	0x00, 0xf4, 0x21, 0x00


	//----- nvinfo : EIATTR_KPARAM_INFO
	.align		4
.L_27:
        /*0088*/ 	.byte	0x04, 0x17
        /*008a*/ 	.short	(.L_29 - .L_28)
.L_28:
        /*008c*/ 	.word	0x00000000
        /*0090*/ 	.short	0x0002
        /*0092*/ 	.short	0x0010
        /*0094*/ 	.byte	0x00, 0xf4, 0x21, 0x00


	//----- nvinfo : EIATTR_KPARAM_INFO
	.align		4
.L_29:
        /*0098*/ 	.byte	0x04, 0x17
        /*009a*/ 	.short	(.L_31 - .L_30)
.L_30:
        /*009c*/ 	.word	0x00000000
        /*00a0*/ 	.short	0x0001
        /*00a2*/ 	.short	0x0008
        /*00a4*/ 	.byte	0x00, 0xf4, 0x21, 0x00


	//----- nvinfo : EIATTR_KPARAM_INFO
	.align		4
.L_31:
        /*00a8*/ 	.byte	0x04, 0x17
        /*00aa*/ 	.short	(.L_33 - .L_32)
.L_32:
        /*00ac*/ 	.word	0x00000000
        /*00b0*/ 	.short	0x0000
        /*00b2*/ 	.short	0x0000
        /*00b4*/ 	.byte	0x00, 0xf4, 0x21, 0x00


	//----- nvinfo : EIATTR_SPARSE_MMA_MASK
	.align		4
.L_33:
        /*00b8*/ 	.byte	0x03, 0x50
        /*00ba*/ 	.short	0x0000


	//----- nvinfo : EIATTR_MAXREG_COUNT
	.align		4
        /*00bc*/ 	.byte	0x03, 0x1b
        /*00be*/ 	.short	0x00ff


	//----- nvinfo : EIATTR_EXIT_INSTR_OFFSETS
	.align		4
        /*00c0*/ 	.byte	0x04, 0x1c
        /*00c2*/ 	.short	(.L_35 - .L_34)


	//   ....[0]....
.L_34:
        /*00c4*/ 	.word	0x00000660


	//----- nvinfo : EIATTR_REQNTID
	.align		4
.L_35:
        /*00c8*/ 	.byte	0x04, 0x10
        /*00ca*/ 	.short	(.L_37 - .L_36)
.L_36:
        /*00cc*/ 	.word	0x00000100
        /*00d0*/ 	.word	0x00000001
        /*00d4*/ 	.word	0x00000001


	//----- nvinfo : EIATTR_CBANK_PARAM_SIZE
	.align		4
.L_37:
        /*00d8*/ 	.byte	0x03, 0x19
        /*00da*/ 	.short	0x0054


	//----- nvinfo : EIATTR_PARAM_CBANK
	.align		4
        /*00dc*/ 	.byte	0x04, 0x0a
        /*00de*/ 	.short	(.L_39 - .L_38)
	.align		4
.L_38:
        /*00e0*/ 	.word	index@(.nv.constant0.triton_poi_fused__native_batch_norm_legit_no_training_cat_relu_33)
        /*00e4*/ 	.short	0x0210
        /*00e6*/ 	.short	0x0054


	//----- nvinfo : EIATTR_SW_WAR
	.align		4
.L_39:
        /*00e8*/ 	.byte	0x04, 0x36
        /*00ea*/ 	.short	(.L_41 - .L_40)
.L_40:
        /*00ec*/ 	.word	0x00000008
.L_41:


//--------------------- .nv.callgraph             --------------------------
	.section	.nv.callgraph,"",@"SHT_CUDA_CALLGRAPH"
	.align	4
	.sectionentsize	8
	.align		4
        /*0000*/ 	.word	0x00000000
	.align		4
        /*0004*/ 	.word	0xffffffff
	.align		4
        /*0008*/ 	.word	0x00000000
	.align		4
        /*000c*/ 	.word	0xfffffffe
	.align		4
        /*0010*/ 	.word	0x00000000
	.align		4
        /*0014*/ 	.word	0xfffffffd
	.align		4
        /*0018*/ 	.word	0x00000000
	.align		4
        /*001c*/ 	.word	0xfffffffc


//--------------------- .nv.constant4             --------------------------
	.section	.nv.constant4,"a",@progbits
	.align	8
	.align		8
.nv.constant4:
        /*0000*/ 	.dword	_$_str
	.align		8
        /*0008*/ 	.dword	_$_str_$_2


//--------------------- .text.triton_poi_fused__native_batch_norm_legit_no_training_cat_relu_33 --------------------------
	.section	.text.triton_poi_fused__native_batch_norm_legit_no_training_cat_relu_33,"ax",@progbits
	.align	128
        .global         triton_poi_fused__native_batch_norm_legit_no_training_cat_relu_33
        .type           triton_poi_fused__native_batch_norm_legit_no_training_cat_relu_33,@function
        .size           triton_poi_fused__native_batch_norm_legit_no_training_cat_relu_33,(.L_x_1 - triton_poi_fused__native_batch_norm_legit_no_training_cat_relu_33)
        .other          triton_poi_fused__native_batch_norm_legit_no_training_cat_relu_33,@"STO_CUDA_ENTRY STV_DEFAULT"
triton_poi_fused__native_batch_norm_legit_no_training_cat_relu_33:
.text.triton_poi_fused__native_batch_norm_legit_no_training_cat_relu_33:
[----:B------:R-:W-:Y:S01]  /*0000*/  LDC R1, c[0x0][0x28] ;  /* 0x00000a00ff017b82 */ /* 0x000fe20000000800 */
[----:B------:R-:W1:Y:S07]  /*0010*/  S2R R0, SR_TID.X ;  /* 0x0000000000007919 */ /* 0x000e6e0000002100 */
[----:B------:R-:W2:Y:S01]  /*0020*/  LDC.64 R4, c[0x0][0x238] ;  /* 0x00008e00ff047b82 */ /* 0x000ea20000000a00 */
[----:B------:R-:W-:Y:S01]  /*0030*/  ULDC.64 UR4, c[0x0][0x208] ;  /* 0x0000820000047ab9 */ /* 0x000fe20000000a00 */
[----:B------:R-:W-:Y:S01]  /*0040*/  ULDC.64 UR6, c[0x0][0x220] ;  /* 0x0000880000067ab9 */ /* 0x000fe20000000a00 */
[----:B------:R-:W3:Y:S01]  /*0050*/  S2R R3, SR_CTAID.X ;  /* 0x0000000000037919 */ /* 0x000ee20000002500 */
[----:B------:R-:W-:-:S04]  /*0060*/  ULDC.64 UR8, c[0x0][0x228] ;  /* 0x00008a0000087ab9 */ /* 0x000fc80000000a00 */
[----:B------:R-:W4:Y:S08]  /*0070*/  LDC.64 R24, c[0x0][0x230] ;  /* 0x00008c00ff187b82 */ /* 0x000f300000000a00 */
[----:B------:R-:W5:Y:S01]  /*0080*/  LDC.64 R14, c[0x0][0x240] ;  /* 0x00009000ff0e7b82 */ /* 0x000f620000000a00 */
[----:B-1----:R-:W-:-:S05]  /*0090*/  IMAD.SHL.U32 R0, R0, 0x2, RZ ;  /* 0x0000000200007824 */ /* 0x002fca00078e00ff */
[----:B------:R-:W-:-:S05]  /*00a0*/  LOP3.LUT R0, R0, 0x1fe, RZ, 0xc0, !PT ;  /* 0x000001fe00007812 */ /* 0x000fca00078ec0ff */
[----:B---3--:R-:W-:-:S04]  /*00b0*/  IMAD R0, R3, 0x200, R0 ;  /* 0x0000020003007824 */ /* 0x008fc800078e0200 */
[----:B------:R-:W-:Y:S01]  /*00c0*/  IMAD.HI R6, R0, 0x38e38e39, RZ ;  /* 0x38e38e3900067827 */ /* 0x000fe200078e02ff */
[----:B------:R-:W-:-:S04]  /*00d0*/  SHF.R.S32.HI R3, RZ, 0x1f, R0 ;  /* 0x0000001fff037819 */ /* 0x000fc80000011400 */
[----:B------:R-:W-:Y:S02]  /*00e0*/  LEA.HI R3, R3, R0, RZ, 0xa ;  /* 0x0000000003037211 */ /* 0x000fe400078f50ff */
[----:B------:R-:W-:Y:S02]  /*00f0*/  SHF.R.U32.HI R9, RZ, 0x1f, R6 ;  /* 0x0000001fff097819 */ /* 0x000fe40000011606 */
[----:B------:R-:W-:Y:S02]  /*0100*/  SHF.R.S32.HI R11, RZ, 0xa, R3 ;  /* 0x0000000aff0b7819 */ /* 0x000fe40000011403 */
[----:B------:R-:W-:-:S03]  /*0110*/  LEA.HI.SX32 R9, R6, R9, 0x11 ;  /* 0x0000000906097211 */ /* 0x000fc600078f8aff */
[----:B------:R-:W-:-:S05]  /*0120*/  IMAD.HI R2, R11, 0x38e38e39, RZ ;  /* 0x38e38e390b027827 */ /* 0x000fca00078e02ff */
[----:B------:R-:W-:-:S04]  /*0130*/  SHF.R.U32.HI R7, RZ, 0x1f, R2 ;  /* 0x0000001fff077819 */ /* 0x000fc80000011602 */
[----:B------:R-:W-:Y:S02]  /*0140*/  LEA.HI.SX32 R2, R2, R7, 0x1b ;  /* 0x0000000702027211 */ /* 0x000fe400078fdaff */
[----:B------:R-:W-:-:S03]  /*0150*/  LOP3.LUT R7, R3, 0xfffffc00, RZ, 0xc0, !PT ;  /* 0xfffffc0003077812 */ /* 0x000fc600078ec0ff */
[----:B------:R-:W-:Y:S02]  /*0160*/  IMAD R11, R2, -0x90, R11 ;  /* 0xffffff70020b7824 */ /* 0x000fe400078e020b */
[----:B------:R-:W-:Y:S01]  /*0170*/  IMAD.IADD R7, R0, 0x1, -R7 ;  /* 0x0000000100077824 */ /* 0x000fe200078e0a07 */
[----:B------:R-:W1:Y:S01]  /*0180*/  LDC.64 R2, c[0x0][0x210] ;  /* 0x00008400ff027b82 */ /* 0x000e620000000a00 */
[----:B--2---:R-:W-:-:S04]  /*0190*/  IMAD.WIDE R4, R11, 0x4, R4 ;  /* 0x000000040b047825 */ /* 0x004fc800078e0204 */
[----:B------:R-:W-:Y:S01]  /*01a0*/  IMAD R8, R9, 0x3000, R7 ;  /* 0x0000300009087824 */ /* 0x000fe200078e0207 */
[----:B------:R2:W3:Y:S01]  /*01b0*/  LDG.E.EL R10, desc[UR4][R4.64] ;  /* 0x00000004040a7981 */ /* 0x0004e2000c2e1900 */
[----:B------:R-:W-:-:S03]  /*01c0*/  IMAD.SHL.U32 R7, R11, 0x400, RZ ;  /* 0x000004000b077824 */ /* 0x000fc600078e00ff */
[----:B------:R-:W-:Y:S01]  /*01d0*/  SHF.R.S32.HI R12, RZ, 0x1f, R8 ;  /* 0x0000001fff0c7819 */ /* 0x000fe20000011408 */
[----:B------:R-:W-:Y:S01]  /*01e0*/  IMAD R6, R9, -0x24000, R0 ;  /* 0xfffdc00009067824 */ /* 0x000fe200078e0200 */
[----:B------:R-:W-:-:S03]  /*01f0*/  IADD3 R8, P0, R7, R8, RZ ;  /* 0x0000000807087210 */ /* 0x000fc60007f1e0ff */
[----:B------:R-:W-:Y:S01]  /*0200*/  IMAD R19, R9, 0x1b000, R6 ;  /* 0x0001b00009137824 */ /* 0x000fe200078e0206 */
[----:B------:R-:W-:Y:S01]  /*0210*/  LEA.HI.X.SX32 R9, R7, R12, 0x1, P0 ;  /* 0x0000000c07097211 */ /* 0x000fe200000f0eff */
[C---:B------:R-:W-:Y:S01]  /*0220*/  IMAD.SHL.U32 R22, R8.reuse, 0x4, RZ ;  /* 0x0000000408167824 */ /* 0x040fe200078e00ff */
[----:B--2---:R-:W-:Y:S01]  /*0230*/  CS2R R4, SRZ ;  /* 0x0000000000047805 */ /* 0x004fe2000001ff00 */
[C---:B------:R-:W-:Y:S01]  /*0240*/  VIADD R7, R11.reuse, 0xffffff88 ;  /* 0xffffff880b077836 */ /* 0x040fe20000000000 */
[----:B------:R-:W-:Y:S01]  /*0250*/  SHF.L.U64.HI R8, R8, 0x2, R9 ;  /* 0x0000000208087819 */ /* 0x000fe20000010209 */
[----:B------:R-:W-:Y:S01]  /*0260*/  VIADD R6, R11, 0xffffff94 ;  /* 0xffffff940b067836 */ /* 0x000fe20000000000 */
[----:B------:R-:W-:Y:S01]  /*0270*/  IADD3 R16, P2, R22, UR6, RZ ;  /* 0x0000000616107c10 */ /* 0x000fe2000ff5e0ff */
[----:B------:R-:W2:Y:S01]  /*0280*/  LDC.64 R12, c[0x0][0x248] ;  /* 0x00009200ff0c7b82 */ /* 0x000ea20000000a00 */
[----:B------:R-:W-:Y:S02]  /*0290*/  ISETP.GE.U32.AND P1, PT, R7, 0xc, PT ;  /* 0x0000000c0700780c */ /* 0x000fe40003f26070 */
[----:B------:R-:W-:Y:S01]  /*02a0*/  IADD3.X R17, R8, UR7, RZ, P2, !PT ;  /* 0x0000000708117c10 */ /* 0x000fe200097fe4ff */
[----:B------:R-:W-:Y:S01]  /*02b0*/  ULDC.64 UR6, c[0x0][0x218] ;  /* 0x0000860000067ab9 */ /* 0x000fe20000000a00 */
[----:B------:R-:W-:-:S02]  /*02c0*/  ISETP.GT.AND P2, PT, R11, 0x83, PT ;  /* 0x000000830b00780c */ /* 0x000fc40003f44270 */
[----:B------:R-:W-:Y:S02]  /*02d0*/  IADD3 R20, P3, R22, UR6, RZ ;  /* 0x0000000616147c10 */ /* 0x000fe4000ff7e0ff */
[----:B------:R-:W-:Y:S02]  /*02e0*/  IADD3 R22, P4, R22, UR8, RZ ;  /* 0x0000000816167c10 */ /* 0x000fe4000ff9e0ff */
[----:B------:R-:W-:Y:S02]  /*02f0*/  IADD3.X R21, R8, UR7, RZ, P3, !PT ;  /* 0x0000000708157c10 */ /* 0x000fe40009ffe4ff */
[----:B------:R-:W-:Y:S02]  /*0300*/  IADD3.X R23, R8, UR9, RZ, P4, !PT ;  /* 0x0000000908177c10 */ /* 0x000fe4000a7fe4ff */
[----:B------:R-:W-:Y:S02]  /*0310*/  CS2R R8, SRZ ;  /* 0x0000000000087805 */ /* 0x000fe4000001ff00 */
[----:B------:R-:W-:Y:S01]  /*0320*/  ISETP.GE.U32.AND P0, PT, R6, 0xc, PT ;  /* 0x0000000c0600780c */ /* 0x000fe20003f06070 */
[----:B------:R4:W3:Y:S01]  /*0330*/  @!P1 LDG.E.64 R4, desc[UR4][R16.64+-0x78000] ;  /* 0xf880000410049981 */ /* 0x0008e2000c1e1b00 */
[----:B------:R-:W-:-:S02]  /*0340*/  ISETP.GE.AND P4, PT, R11, 0x6c, PT ;  /* 0x0000006c0b00780c */ /* 0x000fc40003f86270 */
[----:B------:R-:W-:Y:S01]  /*0350*/  CS2R R6, SRZ ;  /* 0x0000000000067805 */ /* 0x000fe2000001ff00 */
[----:B------:R3:W3:Y:S01]  /*0360*/  @P2 LDG.E.64 R8, desc[UR4][R22.64+-0x84000] ;  /* 0xf7c0000416082981 */ /* 0x0006e2000c1e1b00 */
[----:B-1----:R-:W-:Y:S01]  /*0370*/  IMAD.WIDE R18, R19, 0x4, R2 ;  /* 0x0000000413127825 */ /* 0x002fe200078e0202 */
[----:B------:R-:W-:-:S06]  /*0380*/  CS2R R2, SRZ ;  /* 0x0000000000027805 */ /* 0x000fcc000001ff00 */
[----:B------:R-:W3:Y:S01]  /*0390*/  @!P0 LDG.E.64 R6, desc[UR4][R20.64+-0x6c000] ;  /* 0xf940000414068981 */ /* 0x000ee2000c1e1b00 */
[----:B----4-:R-:W-:-:S03]  /*03a0*/  IMAD.WIDE R16, R11, 0x4, R24 ;  /* 0x000000040b107825 */ /* 0x010fc600078e0218 */
[----:B------:R1:W4:Y:S01]  /*03b0*/  @!P4 LDG.E.64 R2, desc[UR4][R18.64] ;  /* 0x000000041202c981 */ /* 0x000322000c1e1b00 */
[----:B--2---:R-:W-:-:S03]  /*03c0*/  IMAD.WIDE R12, R11, 0x4, R12 ;  /* 0x000000040b0c7825 */ /* 0x004fc600078e020c */
[----:B------:R-:W2:Y:S01]  /*03d0*/  LDG.E.EL R16, desc[UR4][R16.64] ;  /* 0x0000000410107981 */ /* 0x000ea2000c2e1900 */
[----:B-----5:R-:W-:-:S03]  /*03e0*/  IMAD.WIDE R14, R11, 0x4, R14 ;  /* 0x000000040b0e7825 */ /* 0x020fc600078e020e */
[----:B------:R5:W2:Y:S04]  /*03f0*/  LDG.E.EL R12, desc[UR4][R12.64] ;  /* 0x000000040c0c7981 */ /* 0x000aa8000c2e1900 */
[----:B------:R-:W2:Y:S01]  /*0400*/  LDG.E.EL R11, desc[UR4][R14.64] ;  /* 0x000000040e0b7981 */ /* 0x000ea2000c2e1900 */
[----:B---3--:R-:W-:-:S04]  /*0410*/  FADD R22, R10, 9.9999997473787516356e-06 ;  /* 0x3727c5ac0a167421 */ /* 0x008fc80000000000 */
[----:B------:R-:W3:Y:S02]  /*0420*/  MUFU.SQRT R23, R22 ;  /* 0x0000001600177308 */ /* 0x000ee40000002000 */
[C---:B---3--:R-:W-:Y:S02]  /*0430*/  FSETP.GT.AND P3, PT, R23.reuse, 8.50705917302346158658e+37, PT ;  /* 0x7e8000001700780b */ /* 0x048fe40003f64000 */
[----:B------:R-:W-:-:S11]  /*0440*/  FSETP.GEU.AND P5, PT, R23, 1.175494350822287508e-38, PT ;  /* 0x008000001700780b */ /* 0x000fd60003fae000 */
[----:B------:R-:W-:-:S04]  /*0450*/  @P3 FMUL R23, R23, 0.25 ;  /* 0x3e80000017173820 */ /* 0x000fc80000400000 */
[----:B------:R-:W-:Y:S01]  /*0460*/  @!P5 FMUL R23, R23, 16777216 ;  /* 0x4b8000001717d820 */ /* 0x000fe20000400000 */
[----:B------:R-:W-:Y:S02]  /*0470*/  SEL R10, R4, RZ, !P1 ;  /* 0x000000ff040a7207 */ /* 0x000fe40004800000 */
[----:B------:R-:W-:Y:S01]  /*0480*/  @P1 SEL R10, R8, RZ, P2 ;  /* 0x000000ff080a1207 */ /* 0x000fe20001000000 */
[----:B------:R-:W-:Y:S02]  /*0490*/  IMAD.MOV.U32 R8, RZ, RZ, 0x3e800000 ;  /* 0x3e800000ff087424 */ /* 0x000fe400078e00ff */
[----:B------:R-:W3:Y:S01]  /*04a0*/  MUFU.RCP R23, R23 ;  /* 0x0000001700177308 */ /* 0x000ee20000001000 */
[----:B-1----:R-:W-:Y:S02]  /*04b0*/  SEL R18, R5, RZ, !P1 ;  /* 0x000000ff05127207 */ /* 0x002fe40004800000 */
[----:B------:R-:W-:Y:S01]  /*04c0*/  @P1 SEL R18, R9, RZ, P2 ;  /* 0x000000ff09121207 */ /* 0x000fe20001000000 */
[----:B------:R-:W1:Y:S01]  /*04d0*/  LDC.64 R4, c[0x0][0x258] ;  /* 0x00009600ff047b82 */ /* 0x000e620000000a00 */
[----:B------:R-:W-:-:S02]  /*04e0*/  FSEL R8, R8, 1, P3 ;  /* 0x3f80000008087808 */ /* 0x000fc40001800000 */
[----:B------:R-:W-:Y:S02]  /*04f0*/  SEL R9, R6, RZ, !P0 ;  /* 0x000000ff06097207 */ /* 0x000fe40004000000 */
[----:B-----5:R-:W-:Y:S01]  /*0500*/  SEL R13, R7, RZ, !P0 ;  /* 0x000000ff070d7207 */ /* 0x020fe20004000000 */
[----:B------:R-:W-:Y:S01]  /*0510*/  @!P5 FMUL R8, R8, 16777216 ;  /* 0x4b8000000808d820 */ /* 0x000fe20000400000 */
[----:B----4-:R-:W-:Y:S01]  /*0520*/  SEL R2, R2, RZ, !P4 ;  /* 0x000000ff02027207 */ /* 0x010fe20006000000 */
[----:B------:R-:W4:Y:S01]  /*0530*/  LDC.64 R6, c[0x0][0x250] ;  /* 0x00009400ff067b82 */ /* 0x000f220000000a00 */
[----:B------:R-:W-:Y:S02]  /*0540*/  SEL R3, R3, RZ, !P4 ;  /* 0x000000ff03037207 */ /* 0x000fe40006000000 */
[----:B------:R-:W-:Y:S02]  /*0550*/  @P4 SEL R2, R9, R10, !P0 ;  /* 0x0000000a09024207 */ /* 0x000fe40004000000 */
[----:B------:R-:W-:Y:S01]  /*0560*/  @P4 SEL R3, R13, R18, !P0 ;  /* 0x000000120d034207 */ /* 0x000fe20004000000 */
[----:B---3--:R-:W-:-:S02]  /*0570*/  FMUL R23, R23, R8 ;  /* 0x0000000817177220 */ /* 0x008fc40000400000 */
[C---:B--2---:R-:W-:Y:S02]  /*0580*/  FADD R8, -R16.reuse, R2 ;  /* 0x0000000210087221 */ /* 0x044fe40000000100 */
[----:B------:R-:W-:Y:S02]  /*0590*/  FADD R16, -R16, R3 ;  /* 0x0000000310107221 */ /* 0x000fe40000000100 */
[-C--:B------:R-:W-:Y:S02]  /*05a0*/  FMUL R8, R8, R23.reuse ;  /* 0x0000001708087220 */ /* 0x080fe40000400000 */
[----:B------:R-:W-:Y:S02]  /*05b0*/  FMUL R23, R16, R23 ;  /* 0x0000001710177220 */ /* 0x000fe40000400000 */
[C-C-:B------:R-:W-:Y:S02]  /*05c0*/  FFMA R8, R11.reuse, R8, R12.reuse ;  /* 0x000000080b087223 */ /* 0x140fe4000000000c */
[----:B------:R-:W-:-:S03]  /*05d0*/  FFMA R23, R11, R23, R12 ;  /* 0x000000170b177223 */ /* 0x000fc6000000000c */
[----:B------:R-:W-:Y:S02]  /*05e0*/  FSETP.GEU.AND P0, PT, R8, RZ, PT ;  /* 0x000000ff0800720b */ /* 0x000fe40003f0e000 */
[C---:B------:R-:W-:Y:S01]  /*05f0*/  FSETP.GEU.AND P1, PT, R23.reuse, RZ, PT ;  /* 0x000000ff1700720b */ /* 0x040fe20003f2e000 */
[----:B----4-:R-:W-:Y:S01]  /*0600*/  IMAD.WIDE R6, R0, 0x4, R6 ;  /* 0x0000000400067825 */ /* 0x010fe200078e0206 */
[----:B------:R-:W-:Y:S02]  /*0610*/  FSEL R8, R8, RZ, P0 ;  /* 0x000000ff08087208 */ /* 0x000fe40000000000 */
[----:B------:R-:W-:Y:S01]  /*0620*/  FSEL R9, R23, RZ, P1 ;  /* 0x000000ff17097208 */ /* 0x000fe20000800000 */
[----:B-1----:R-:W-:Y:S01]  /*0630*/  IMAD.WIDE R4, R0, 0x4, R4 ;  /* 0x0000000400047825 */ /* 0x002fe200078e0204 */
[----:B------:R-:W-:Y:S04]  /*0640*/  STG.E.64 desc[UR4][R6.64], R2 ;  /* 0x0000000206007986 */ /* 0x000fe8000c101b04 */
[----:B------:R-:W-:Y:S01]  /*0650*/  STG.E.64 desc[UR4][R4.64], R8 ;  /* 0x0000000804007986 */ /* 0x000fe2000c101b04 */
[----:B------:R-:W-:Y:S05]  /*0660*/  EXIT ;  /* 0x000000000000794d */ /* 0x000fea0003800000 */
.L_x_0:
[----:B------:R-:W-:-:S00]  /*0670*/  BRA `(.L_x_0) ;  /* 0xfffffffc00fc7947 */ /* 0x000fc0000383ffff */
[----:B------:R-:W-:-:S00]  /*0680*/  NOP ;  /* 0x0000000000007918 */ /* 0x000fc00000000000 */
[----:B------:R-:W-:-:S00]  /*0690*/  NOP ;  /* 0x0000000000007918 */ /* 0x000fc00000000000 */
[----:B------:R-:W-:-:S00]  /*06a0*/  NOP ;  /* 0x0000000000007918 */ /* 0x000fc00000000000 */
[----:B------:R-:W-:-:S00]  /*06b0*/  NOP ;  /* 0x0000000000007918 */ /* 0x000fc00000000000 */
[----:B------:R-:W-:-:S00]  /*06c0*/  NOP ;  /* 0x0000000000007918 */ /* 0x000fc00000000000 */
[----:B------:R-:W-:-:S00]  /*06d0*/  NOP ;  /* 0x0000000000007918 */ /* 0x000fc00000000000 */
[----:B------:R-:W-:-:S00]  /*06e0*/  NOP ;  /* 0x0000000000007918 */ /* 0x000fc00000000000 */
[----:B------:R-:W-:-:S00]  /*06f0*/  NOP ;  /* 0x0000000000007918 */ /* 0x000fc00000000000 */
.L_x_1:


//--------------------- .nv.global.init           --------------------------
	.section	.nv.global.init,"aw",@progbits
.nv.global.init:
	.type		_$_str,@object
	.size		_$_str,(_$_str_$_2 - _$_str)
_$_str:
        /*0000*/ 	.byte	0x5f, 0x5f, 0x43, 0x55, 0x44, 0x41, 0x5f, 0x46, 0x54, 0x5a, 0x00
	.type		_$_str_$_2,@object
	.size		_$_str_$_2,(.L_1 - _$_str_$_2)
_$_str_$_2:
        /*000b*/ 	.byte	0x5f, 0x5f, 0x43, 0x55, 0x44, 0x41, 0x5f, 0x50, 0x52, 0x45, 0x43, 0x5f, 0x53, 0x51, 0x52, 0x54
        /*001b*/ 	.byte	0x00
.L_1:


//--------------------- .nv.constant0.triton_poi_fused__native_batch_norm_legit_no_training_cat_relu_33 --------------------------
	.section	.nv.constant0.triton_poi_fused__native_batch_norm_legit_no_training_cat_relu_33,"a",@progbits
	.sectionflags	@""
	.align	4
.nv.constant0.triton_poi_fused__native_batch_norm_legit_no_training_cat_relu_33:
	.zero		612
